//
// Generated by NVIDIA NVVM Compiler
//
// Compiler Build ID: CL-36424714
// Cuda compilation tools, release 13.0, V13.0.88
// Based on NVVM 20.0.0
//

.version 9.0
.target sm_100
.address_size 64

	// .globl	_Z12consecutivosPf

.visible .entry _Z12consecutivosPf(
	.param .u64 .ptr .align 1 _Z12consecutivosPf_param_0
)
{
	.reg .b32 	%r<5>;
	.reg .b32 	%f<2>;
	.reg .b64 	%rd<5>;

	ld.param.u64 	%rd1, [_Z12consecutivosPf_param_0];
	cvta.to.global.u64 	%rd2, %rd1;
	mov.u32 	%r1, %tid.x;
	mov.u32 	%r2, %ctaid.x;
	mov.u32 	%r3, %ntid.x;
	mad.lo.s32 	%r4, %r2, %r3, %r1;
	cvt.rn.f32.u32 	%f1, %r4;
	mul.wide.u32 	%rd3, %r4, 4;
	add.s64 	%rd4, %rd2, %rd3;
	st.global.f32 	[%rd4], %f1;
	ret;

}


// ===== COMPILED SASS (sm_100) =====

	.target	sm_100

	.elftype	@"ET_EXEC"


//--------------------- .note.nv.tkinfo           --------------------------
	.section	.note.nv.tkinfo,"",@"SHT_NOTE"
	.sectionflags	@"SHF_NOTE_NV_TKINFO"
	.tkinfo
        /*0018*/ 	.word	0x00000002
        /*0030*/ 	.string	""
        /*0030*/ 	.string	"ptxas"
        /*0030*/ 	.string	"Cuda compilation tools, release 13.0, V13.0.88"
        /*0030*/ 	.string	"Build cuda_13.0.r13.0/compiler.36424714_0"
        /*0030*/ 	.string	"-arch sm_100 -m 64 "



//--------------------- .note.nv.cuinfo           --------------------------
	.section	.note.nv.cuinfo,"",@"SHT_NOTE"
	.sectionflags	@"SHF_NOTE_NV_CUINFO"
        /*0018*/ 	.short	0x0002
        /*001a*/ 	.short	0x0064
        /*001c*/ 	.short	0x0082
	.zero		2


//--------------------- .nv.info                  --------------------------
	.section	.nv.info,"",@"SHT_CUDA_INFO"
	.align	4


	//----- nvinfo : EIATTR_REGCOUNT
	.align		4
        /*0000*/ 	.byte	0x04, 0x2f
        /*0002*/ 	.short	(.L_1 - .L_0)
	.align		4
.L_0:
        /*0004*/ 	.word	index@(_Z12consecutivosPf)
        /*0008*/ 	.word	0x00000008


	//----- nvinfo : EIATTR_FRAME_SIZE
	.align		4
.L_1:
        /*000c*/ 	.byte	0x04, 0x11
        /*000e*/ 	.short	(.L_3 - .L_2)
	.align		4
.L_2:
        /*0010*/ 	.word	index@(_Z12consecutivosPf)
        /*0014*/ 	.word	0x00000000


	//----- nvinfo : EIATTR_MIN_STACK_SIZE
	.align		4
.L_3:
        /*0018*/ 	.byte	0x04, 0x12
        /*001a*/ 	.short	(.L_5 - .L_4)
	.align		4
.L_4:
        /*001c*/ 	.word	index@(_Z12consecutivosPf)
        /*0020*/ 	.word	0x00000000
.L_5:


//--------------------- .nv.compat                --------------------------
	.section	.nv.compat,"",@"SHT_CUDA_COMPAT_INFO"
	.align	4
        /*0000*/ 	.byte	0x02, 0x09, 0x00, 0x00, 0x02, 0x02, 0x01, 0x00, 0x02, 0x05, 0x05, 0x00, 0x03, 0x07, 0x01, 0x01
        /*0010*/ 	.byte	0x02, 0x03, 0x00, 0x00, 0x02, 0x06, 0x01, 0x00, 0x04, 0x0b, 0x08, 0x00, 0x09, 0x00, 0x00, 0x00
        /*0020*/ 	.byte	0x00, 0x00, 0x00, 0x00


//--------------------- .nv.info._Z12consecutivosPf --------------------------
	.section	.nv.info._Z12consecutivosPf,"",@"SHT_CUDA_INFO"
	.sectionflags	@""
	.align	4


	//----- nvinfo : EIATTR_CUDA_API_VERSION
	.align		4
        /*0000*/ 	.byte	0x04, 0x37
        /*0002*/ 	.short	(.L_7 - .L_6)
.L_6:
        /*0004*/ 	.word	0x00000082


	//----- nvinfo : EIATTR_KPARAM_INFO
	.align		4
.L_7:
        /*0008*/ 	.byte	0x04, 0x17
        /*000a*/ 	.short	(.L_9 - .L_8)
.L_8:
        /*000c*/ 	.word	0x00000000
        /*0010*/ 	.short	0x0000
        /*0012*/ 	.short	0x0000
        /*0014*/ 	.byte	0x00, 0xf5, 0x21, 0x00


	//----- nvinfo : EIATTR_SPARSE_MMA_MASK
	.align		4
.L_9:
        /*0018*/ 	.byte	0x03, 0x50
        /*001a*/ 	.short	0x0000


	//----- nvinfo : EIATTR_MAXREG_COUNT
	.align		4
        /*001c*/ 	.byte	0x03, 0x1b
        /*001e*/ 	.short	0x00ff


	//----- nvinfo : EIATTR_MERCURY_ISA_VERSION
	.align		4
        /*0020*/ 	.byte	0x03, 0x5f
        /*0022*/ 	.short	0x0101


	//----- nvinfo : EIATTR_VRC_CTA_INIT_COUNT
	.align		4
        /*0024*/ 	.byte	0x02, 0x4a
	.zero		1
	.zero		1


	//----- nvinfo : EIATTR_EXIT_INSTR_OFFSETS
	.align		4
        /*0028*/ 	.byte	0x04, 0x1c
        /*002a*/ 	.short	(.L_11 - .L_10)


	//   ....[0]....
.L_10:
        /*002c*/ 	.word	0x000000a0


	//----- nvinfo : EIATTR_CBANK_PARAM_SIZE
	.align		4
.L_11:
        /*0030*/ 	.byte	0x03, 0x19
        /*0032*/ 	.short	0x0008


	//----- nvinfo : EIATTR_PARAM_CBANK
	.align		4
        /*0034*/ 	.byte	0x04, 0x0a
        /*0036*/ 	.short	(.L_13 - .L_12)
	.align		4
.L_12:
        /*0038*/ 	.word	index@(.nv.constant0._Z12consecutivosPf)
        /*003c*/ 	.short	0x0380
        /*003e*/ 	.short	0x0008


	//----- nvinfo : EIATTR_SW_WAR
	.align		4
.L_13:
        /*0040*/ 	.byte	0x04, 0x36
        /*0042*/ 	.short	(.L_15 - .L_14)
.L_14:
        /*0044*/ 	.word	0x00000008
.L_15:


//--------------------- .nv.callgraph             --------------------------
	.section	.nv.callgraph,"",@"SHT_CUDA_CALLGRAPH"
	.align	4
	.sectionentsize	8
	.align		4
        /*0000*/ 	.word	0x00000000
	.align		4
        /*0004*/ 	.word	0xffffffff
	.align		4
        /*0008*/ 	.word	0x00000000
	.align		4
        /*000c*/ 	.word	0xfffffffe
	.align		4
        /*0010*/ 	.word	0x00000000
	.align		4
        /*0014*/ 	.word	0xfffffffd
	.align		4
        /*0018*/ 	.word	0x00000000
	.align		4
        /*001c*/ 	.word	0xfffffffc


//--------------------- .text._Z12consecutivosPf  --------------------------
	.section	.text._Z12consecutivosPf,"ax",@progbits
	.align	128
        .global         _Z12consecutivosPf
        .type           _Z12consecutivosPf,@function
        .size           _Z12consecutivosPf,(.L_x_1 - _Z12consecutivosPf)
        .other          _Z12consecutivosPf,@"STO_CUDA_ENTRY STV_DEFAULT"
_Z12consecutivosPf:
.text._Z12consecutivosPf:
[----:B------:R-:W-:Y:S01]  /*0000*/  LDC R1, c[0x0][0x37c] ;  /* 0x0000df00ff017b82 */ /* 0x000fe20000000800 */
[----:B------:R-:W0:Y:S07]  /*0010*/  S2R R5, SR_TID.X ;  /* 0x0000000000057919 */ /* 0x000e2e0000002100 */
[----:B------:R-:W0:Y:S01]  /*0020*/  S2UR UR6, SR_CTAID.X ;  /* 0x00000000000679c3 */ /* 0x000e220000002500 */
[----:B------:R-:W1:Y:S07]  /*0030*/  LDCU.64 UR4, c[0x0][0x358] ;  /* 0x00006b00ff0477ac */ /* 0x000e6e0008000a00 */
[----:B------:R-:W0:Y:S08]  /*0040*/  LDC R0, c[0x0][0x360] ;  /* 0x0000d800ff007b82 */ /* 0x000e300000000800 */
[----:B------:R-:W2:Y:S01]  /*0050*/  LDC.64 R2, c[0x0][0x380] ;  /* 0x0000e000ff027b82 */ /* 0x000ea20000000a00 */
[----:B0-----:R-:W-:-:S04]  /*0060*/  IMAD R5, R0, UR6, R5 ;  /* 0x0000000600057c24 */ /* 0x001fc8000f8e0205 */
[----:B--2---:R-:W-:Y:S01]  /*0070*/  IMAD.WIDE.U32 R2, R5, 0x4, R2 ;  /* 0x0000000405027825 */ /* 0x004fe200078e0002 */
[----:B------:R-:W-:-:S05]  /*0080*/  I2FP.F32.U32 R5, R5 ;  /* 0x0000000500057245 */ /* 0x000fca0000201000 */
[----:B-1----:R-:W-:Y:S01]  /*0090*/  STG.E desc[UR4][R2.64], R5 ;  /* 0x0000000502007986 */ /* 0x002fe2000c101904 */
[----:B------:R-:W-:Y:S05]  /*00a0*/  EXIT ;  /* 0x000000000000794d */ /* 0x000fea0003800000 */
.L_x_0:
[----:B------:R-:W-:-:S00]  /*00b0*/  BRA `(.L_x_0) ;  /* 0xfffffffc00fc7947 */ /* 0x000fc0000383ffff */
[----:B------:R-:W-:-:S00]  /*00c0*/  NOP ;  /* 0x0000000000007918 */ /* 0x000fc00000000000 */
        /* <DEDUP_REMOVED lines=11> */
.L_x_1:


//--------------------- .nv.shared.reserved.0     --------------------------
	.section	.nv.shared.reserved.0,"aw",@nobits
	.weak		__nv_reservedSMEM_offset_0_alias
	.size		__nv_reservedSMEM_offset_0_alias, 0, 64
	.other		__nv_reservedSMEM_offset_0_alias,@"STO_CUDA_RESERVED_SHARED STV_DEFAULT"
__nv_reservedSMEM_offset_0_alias:
	.zero		0
	.zero		64


//--------------------- .nv.constant0._Z12consecutivosPf --------------------------
	.section	.nv.constant0._Z12consecutivosPf,"a",@progbits
	.sectionflags	@""
	.align	4
.nv.constant0._Z12consecutivosPf:
	.zero		904


//--------------------- SYMBOLS --------------------------

	.type		.nv.reservedSmem.offset0,@object
	.size		.nv.reservedSmem.offset0,0x4
